//
// Generated by NVIDIA NVVM Compiler
//
// Compiler Build ID: CL-36424714
// Cuda compilation tools, release 13.0, V13.0.88
// Based on NVVM 20.0.0
//

.version 9.0
.target sm_100
.address_size 64

	// .globl	_Z15step_kernel_modiifPfS_

.visible .entry _Z15step_kernel_modiifPfS_(
	.param .u32 _Z15step_kernel_modiifPfS__param_0,
	.param .u32 _Z15step_kernel_modiifPfS__param_1,
	.param .f32 _Z15step_kernel_modiifPfS__param_2,
	.param .u64 .ptr .align 1 _Z15step_kernel_modiifPfS__param_3,
	.param .u64 .ptr .align 1 _Z15step_kernel_modiifPfS__param_4
)
{
	.reg .pred 	%p<8>;
	.reg .b32 	%r<21>;
	.reg .b32 	%f<14>;
	.reg .b64 	%rd<12>;

	ld.param.u32 	%r4, [_Z15step_kernel_modiifPfS__param_0];
	ld.param.u32 	%r5, [_Z15step_kernel_modiifPfS__param_1];
	ld.param.f32 	%f1, [_Z15step_kernel_modiifPfS__param_2];
	ld.param.u64 	%rd1, [_Z15step_kernel_modiifPfS__param_3];
	ld.param.u64 	%rd2, [_Z15step_kernel_modiifPfS__param_4];
	mov.u32 	%r7, %ctaid.x;
	mov.u32 	%r8, %ntid.x;
	mov.u32 	%r9, %tid.x;
	mad.lo.s32 	%r10, %r7, %r8, %r9;
	mov.u32 	%r11, %ctaid.y;
	mov.u32 	%r12, %ntid.y;
	mov.u32 	%r13, %tid.y;
	mad.lo.s32 	%r14, %r11, %r12, %r13;
	setp.lt.s32 	%p1, %r10, 1;
	add.s32 	%r15, %r4, -1;
	setp.ge.s32 	%p2, %r10, %r15;
	or.pred  	%p3, %p1, %p2;
	setp.eq.s32 	%p4, %r14, 0;
	or.pred  	%p5, %p4, %p3;
	add.s32 	%r16, %r5, -1;
	setp.ge.s32 	%p6, %r14, %r16;
	or.pred  	%p7, %p5, %p6;
	@%p7 bra 	$L__BB0_2;
	cvta.to.global.u64 	%rd3, %rd1;
	cvta.to.global.u64 	%rd4, %rd2;
	mul.lo.s32 	%r17, %r14, %r4;
	add.s32 	%r18, %r17, %r10;
	sub.s32 	%r19, %r17, %r4;
	add.s32 	%r20, %r19, %r10;
	mul.wide.s32 	%rd5, %r18, 4;
	add.s64 	%rd6, %rd3, %rd5;
	ld.global.f32 	%f2, [%rd6+-4];
	ld.global.f32 	%f3, [%rd6];
	add.f32 	%f4, %f3, %f3;
	sub.f32 	%f5, %f2, %f4;
	ld.global.f32 	%f6, [%rd6+4];
	add.f32 	%f7, %f6, %f5;
	mul.wide.s32 	%rd7, %r20, 4;
	add.s64 	%rd8, %rd3, %rd7;
	ld.global.f32 	%f8, [%rd8];
	sub.f32 	%f9, %f8, %f4;
	mul.wide.s32 	%rd9, %r4, 4;
	add.s64 	%rd10, %rd6, %rd9;
	ld.global.f32 	%f10, [%rd10];
	add.f32 	%f11, %f10, %f9;
	add.f32 	%f12, %f7, %f11;
	fma.rn.f32 	%f13, %f1, %f12, %f3;
	add.s64 	%rd11, %rd4, %rd5;
	st.global.f32 	[%rd11], %f13;
$L__BB0_2:
	ret;

}


// ===== COMPILED SASS (sm_100) =====

	.target	sm_100

	.elftype	@"ET_EXEC"


//--------------------- .note.nv.tkinfo           --------------------------
	.section	.note.nv.tkinfo,"",@"SHT_NOTE"
	.sectionflags	@"SHF_NOTE_NV_TKINFO"
	.tkinfo
        /*0018*/ 	.word	0x00000002
        /*0030*/ 	.string	""
        /*0030*/ 	.string	"ptxas"
        /*0030*/ 	.string	"Cuda compilation tools, release 13.0, V13.0.88"
        /*0030*/ 	.string	"Build cuda_13.0.r13.0/compiler.36424714_0"
        /*0030*/ 	.string	"-arch sm_100 -m 64 "



//--------------------- .note.nv.cuinfo           --------------------------
	.section	.note.nv.cuinfo,"",@"SHT_NOTE"
	.sectionflags	@"SHF_NOTE_NV_CUINFO"
        /*0018*/ 	.short	0x0002
        /*001a*/ 	.short	0x0064
        /*001c*/ 	.short	0x0082
	.zero		2


//--------------------- .nv.info                  --------------------------
	.section	.nv.info,"",@"SHT_CUDA_INFO"
	.align	4


	//----- nvinfo : EIATTR_REGCOUNT
	.align		4
        /*0000*/ 	.byte	0x04, 0x2f
        /*0002*/ 	.short	(.L_1 - .L_0)
	.align		4
.L_0:
        /*0004*/ 	.word	index@(_Z15step_kernel_modiifPfS_)
        /*0008*/ 	.word	0x00000012


	//----- nvinfo : EIATTR_FRAME_SIZE
	.align		4
.L_1:
        /*000c*/ 	.byte	0x04, 0x11
        /*000e*/ 	.short	(.L_3 - .L_2)
	.align		4
.L_2:
        /*0010*/ 	.word	index@(_Z15step_kernel_modiifPfS_)
        /*0014*/ 	.word	0x00000000


	//----- nvinfo : EIATTR_MIN_STACK_SIZE
	.align		4
.L_3:
        /*0018*/ 	.byte	0x04, 0x12
        /*001a*/ 	.short	(.L_5 - .L_4)
	.align		4
.L_4:
        /*001c*/ 	.word	index@(_Z15step_kernel_modiifPfS_)
        /*0020*/ 	.word	0x00000000
.L_5:


//--------------------- .nv.compat                --------------------------
	.section	.nv.compat,"",@"SHT_CUDA_COMPAT_INFO"
	.align	4
        /*0000*/ 	.byte	0x02, 0x09, 0x00, 0x00, 0x02, 0x02, 0x01, 0x00, 0x02, 0x05, 0x05, 0x00, 0x03, 0x07, 0x01, 0x01
        /*0010*/ 	.byte	0x02, 0x03, 0x00, 0x00, 0x02, 0x06, 0x01, 0x00, 0x04, 0x0b, 0x08, 0x00, 0x09, 0x00, 0x00, 0x00
        /*0020*/ 	.byte	0x00, 0x00, 0x00, 0x00


//--------------------- .nv.info._Z15step_kernel_modiifPfS_ --------------------------
	.section	.nv.info._Z15step_kernel_modiifPfS_,"",@"SHT_CUDA_INFO"
	.sectionflags	@""
	.align	4


	//----- nvinfo : EIATTR_CUDA_API_VERSION
	.align		4
        /*0000*/ 	.byte	0x04, 0x37
        /*0002*/ 	.short	(.L_7 - .L_6)
.L_6:
        /*0004*/ 	.word	0x00000082


	//----- nvinfo : EIATTR_KPARAM_INFO
	.align		4
.L_7:
        /*0008*/ 	.byte	0x04, 0x17
        /*000a*/ 	.short	(.L_9 - .L_8)
.L_8:
        /*000c*/ 	.word	0x00000000
        /*0010*/ 	.short	0x0004
        /*0012*/ 	.short	0x0018
        /*0014*/ 	.byte	0x00, 0xf5, 0x21, 0x00


	//----- nvinfo : EIATTR_KPARAM_INFO
	.align		4
.L_9:
        /*0018*/ 	.byte	0x04, 0x17
        /*001a*/ 	.short	(.L_11 - .L_10)
.L_10:
        /*001c*/ 	.word	0x00000000
        /*0020*/ 	.short	0x0003
        /*0022*/ 	.short	0x0010
        /*0024*/ 	.byte	0x00, 0xf5, 0x21, 0x00


	//----- nvinfo : EIATTR_KPARAM_INFO
	.align		4
.L_11:
        /*0028*/ 	.byte	0x04, 0x17
        /*002a*/ 	.short	(.L_13 - .L_12)
.L_12:
        /*002c*/ 	.word	0x00000000
        /*0030*/ 	.short	0x0002
        /*0032*/ 	.short	0x0008
        /*0034*/ 	.byte	0x00, 0xf0, 0x11, 0x00


	//----- nvinfo : EIATTR_KPARAM_INFO
	.align		4
.L_13:
        /*0038*/ 	.byte	0x04, 0x17
        /*003a*/ 	.short	(.L_15 - .L_14)
.L_14:
        /*003c*/ 	.word	0x00000000
        /*0040*/ 	.short	0x0001
        /*0042*/ 	.short	0x0004
        /*0044*/ 	.byte	0x00, 0xf0, 0x11, 0x00


	//----- nvinfo : EIATTR_KPARAM_INFO
	.align		4
.L_15:
        /*0048*/ 	.byte	0x04, 0x17
        /*004a*/ 	.short	(.L_17 - .L_16)
.L_16:
        /*004c*/ 	.word	0x00000000
        /*0050*/ 	.short	0x0000
        /*0052*/ 	.short	0x0000
        /*0054*/ 	.byte	0x00, 0xf0, 0x11, 0x00


	//----- nvinfo : EIATTR_SPARSE_MMA_MASK
	.align		4
.L_17:
        /*0058*/ 	.byte	0x03, 0x50
        /*005a*/ 	.short	0x0000


	//----- nvinfo : EIATTR_MAXREG_COUNT
	.align		4
        /*005c*/ 	.byte	0x03, 0x1b
        /*005e*/ 	.short	0x00ff


	//----- nvinfo : EIATTR_MERCURY_ISA_VERSION
	.align		4
        /*0060*/ 	.byte	0x03, 0x5f
        /*0062*/ 	.short	0x0101


	//----- nvinfo : EIATTR_VRC_CTA_INIT_COUNT
	.align		4
        /*0064*/ 	.byte	0x02, 0x4a
	.zero		1
	.zero		1


	//----- nvinfo : EIATTR_EXIT_INSTR_OFFSETS
	.align		4
        /*0068*/ 	.byte	0x04, 0x1c
        /*006a*/ 	.short	(.L_19 - .L_18)


	//   ....[0]....
.L_18:
        /*006c*/ 	.word	0x00000100


	//   ....[1]....
        /*0070*/ 	.word	0x00000290


	//----- nvinfo : EIATTR_CBANK_PARAM_SIZE
	.align		4
.L_19:
        /*0074*/ 	.byte	0x03, 0x19
        /*0076*/ 	.short	0x0020


	//----- nvinfo : EIATTR_PARAM_CBANK
	.align		4
        /*0078*/ 	.byte	0x04, 0x0a
        /*007a*/ 	.short	(.L_21 - .L_20)
	.align		4
.L_20:
        /*007c*/ 	.word	index@(.nv.constant0._Z15step_kernel_modiifPfS_)
        /*0080*/ 	.short	0x0380
        /*0082*/ 	.short	0x0020


	//----- nvinfo : EIATTR_SW_WAR
	.align		4
.L_21:
        /*0084*/ 	.byte	0x04, 0x36
        /*0086*/ 	.short	(.L_23 - .L_22)
.L_22:
        /*0088*/ 	.word	0x00000008
.L_23:


//--------------------- .nv.callgraph             --------------------------
	.section	.nv.callgraph,"",@"SHT_CUDA_CALLGRAPH"
	.align	4
	.sectionentsize	8
	.align		4
        /*0000*/ 	.word	0x00000000
	.align		4
        /*0004*/ 	.word	0xffffffff
	.align		4
        /*0008*/ 	.word	0x00000000
	.align		4
        /*000c*/ 	.word	0xfffffffe
	.align		4
        /*0010*/ 	.word	0x00000000
	.align		4
        /*0014*/ 	.word	0xfffffffd
	.align		4
        /*0018*/ 	.word	0x00000000
	.align		4
        /*001c*/ 	.word	0xfffffffc


//--------------------- .text._Z15step_kernel_modiifPfS_ --------------------------
	.section	.text._Z15step_kernel_modiifPfS_,"ax",@progbits
	.align	128
        .global         _Z15step_kernel_modiifPfS_
        .type           _Z15step_kernel_modiifPfS_,@function
        .size           _Z15step_kernel_modiifPfS_,(.L_x_1 - _Z15step_kernel_modiifPfS_)
        .other          _Z15step_kernel_modiifPfS_,@"STO_CUDA_ENTRY STV_DEFAULT"
_Z15step_kernel_modiifPfS_:
.text._Z15step_kernel_modiifPfS_:
[----:B------:R-:W-:Y:S01]  /*0000*/  LDC R1, c[0x0][0x37c] ;  /* 0x0000df00ff017b82 */ /* 0x000fe20000000800 */
[----:B------:R-:W0:Y:S07]  /*0010*/  S2R R0, SR_TID.X ;  /* 0x0000000000007919 */ /* 0x000e2e0000002100 */
[----:B------:R-:W0:Y:S01]  /*0020*/  S2UR UR4, SR_CTAID.X ;  /* 0x00000000000479c3 */ /* 0x000e220000002500 */
[----:B------:R-:W1:Y:S07]  /*0030*/  S2R R4, SR_TID.Y ;  /* 0x0000000000047919 */ /* 0x000e6e0000002200 */
[----:B------:R-:W0:Y:S08]  /*0040*/  LDC R5, c[0x0][0x360] ;  /* 0x0000d800ff057b82 */ /* 0x000e300000000800 */
[----:B------:R-:W2:Y:S08]  /*0050*/  LDC.64 R2, c[0x0][0x380] ;  /* 0x0000e000ff027b82 */ /* 0x000eb00000000a00 */
[----:B------:R-:W1:Y:S08]  /*0060*/  S2UR UR5, SR_CTAID.Y ;  /* 0x00000000000579c3 */ /* 0x000e700000002600 */
[----:B------:R-:W1:Y:S01]  /*0070*/  LDC R9, c[0x0][0x364] ;  /* 0x0000d900ff097b82 */ /* 0x000e620000000800 */
[----:B0-----:R-:W-:Y:S01]  /*0080*/  IMAD R5, R5, UR4, R0 ;  /* 0x0000000405057c24 */ /* 0x001fe2000f8e0200 */
[----:B--2---:R-:W-:-:S04]  /*0090*/  IADD3 R0, PT, PT, R2, -0x1, RZ ;  /* 0xffffffff02007810 */ /* 0x004fc80007ffe0ff */
[----:B------:R-:W-:Y:S02]  /*00a0*/  ISETP.GE.AND P0, PT, R5, R0, PT ;  /* 0x000000000500720c */ /* 0x000fe40003f06270 */
[----:B------:R-:W-:Y:S02]  /*00b0*/  IADD3 R0, PT, PT, R3, -0x1, RZ ;  /* 0xffffffff03007810 */ /* 0x000fe40007ffe0ff */
[----:B------:R-:W-:Y:S01]  /*00c0*/  ISETP.LT.OR P0, PT, R5, 0x1, P0 ;  /* 0x000000010500780c */ /* 0x000fe20000701670 */
[----:B-1----:R-:W-:-:S05]  /*00d0*/  IMAD R9, R9, UR5, R4 ;  /* 0x0000000509097c24 */ /* 0x002fca000f8e0204 */
[----:B------:R-:W-:-:S04]  /*00e0*/  ISETP.EQ.OR P0, PT, R9, RZ, P0 ;  /* 0x000000ff0900720c */ /* 0x000fc80000702670 */
[----:B------:R-:W-:-:S13]  /*00f0*/  ISETP.GE.OR P0, PT, R9, R0, P0 ;  /* 0x000000000900720c */ /* 0x000fda0000706670 */
[----:B------:R-:W-:Y:S05]  /*0100*/  @P0 EXIT ;  /* 0x000000000000094d */ /* 0x000fea0003800000 */
[----:B------:R-:W0:Y:S01]  /*0110*/  LDC.64 R6, c[0x0][0x390] ;  /* 0x0000e400ff067b82 */ /* 0x000e220000000a00 */
[----:B------:R-:W1:Y:S01]  /*0120*/  LDCU.64 UR4, c[0x0][0x358] ;  /* 0x00006b00ff0477ac */ /* 0x000e620008000a00 */
[CC--:B------:R-:W-:Y:S02]  /*0130*/  IMAD R0, R9.reuse, R2.reuse, -R2 ;  /* 0x0000000209007224 */ /* 0x0c0fe400078e0a02 */
[----:B------:R-:W-:Y:S01]  /*0140*/  IMAD R11, R9, R2, R5 ;  /* 0x00000002090b7224 */ /* 0x000fe200078e0205 */
[----:B------:R-:W2:Y:S02]  /*0150*/  LDCU UR6, c[0x0][0x388] ;  /* 0x00007100ff0677ac */ /* 0x000ea40008000800 */
[----:B------:R-:W-:Y:S01]  /*0160*/  IADD3 R3, PT, PT, R5, R0, RZ ;  /* 0x0000000005037210 */ /* 0x000fe20007ffe0ff */
[----:B------:R-:W3:Y:S01]  /*0170*/  LDC.64 R8, c[0x0][0x398] ;  /* 0x0000e600ff087b82 */ /* 0x000ee20000000a00 */
[----:B0-----:R-:W-:-:S04]  /*0180*/  IMAD.WIDE R4, R11, 0x4, R6 ;  /* 0x000000040b047825 */ /* 0x001fc800078e0206 */
[----:B------:R-:W-:Y:S01]  /*0190*/  IMAD.WIDE R6, R3, 0x4, R6 ;  /* 0x0000000403067825 */ /* 0x000fe200078e0206 */
[----:B-1----:R-:W4:Y:S03]  /*01a0*/  LDG.E R10, desc[UR4][R4.64] ;  /* 0x00000004040a7981 */ /* 0x002f26000c1e1900 */
[----:B------:R-:W-:Y:S01]  /*01b0*/  IMAD.WIDE R2, R2, 0x4, R4 ;  /* 0x0000000402027825 */ /* 0x000fe200078e0204 */
[----:B------:R-:W5:Y:S04]  /*01c0*/  LDG.E R0, desc[UR4][R4.64+-0x4] ;  /* 0xfffffc0404007981 */ /* 0x000f68000c1e1900 */
[----:B------:R-:W2:Y:S04]  /*01d0*/  LDG.E R6, desc[UR4][R6.64] ;  /* 0x0000000406067981 */ /* 0x000ea8000c1e1900 */
[----:B------:R-:W3:Y:S04]  /*01e0*/  LDG.E R15, desc[UR4][R4.64+0x4] ;  /* 0x00000404040f7981 */ /* 0x000ee8000c1e1900 */
[----:B------:R-:W3:Y:S01]  /*01f0*/  LDG.E R2, desc[UR4][R2.64] ;  /* 0x0000000402027981 */ /* 0x000ee2000c1e1900 */
[----:B----4-:R-:W-:-:S04]  /*0200*/  FADD R13, R10, R10 ;  /* 0x0000000a0a0d7221 */ /* 0x010fc80000000000 */
[----:B-----5:R-:W-:Y:S01]  /*0210*/  FADD R0, R0, -R13 ;  /* 0x8000000d00007221 */ /* 0x020fe20000000000 */
[----:B--2---:R-:W-:Y:S01]  /*0220*/  FADD R13, -R13, R6 ;  /* 0x000000060d0d7221 */ /* 0x004fe20000000100 */
[----:B---3--:R-:W-:-:S04]  /*0230*/  IMAD.WIDE R6, R11, 0x4, R8 ;  /* 0x000000040b067825 */ /* 0x008fc800078e0208 */
[----:B------:R-:W-:Y:S01]  /*0240*/  FADD R0, R0, R15 ;  /* 0x0000000f00007221 */ /* 0x000fe20000000000 */
[----:B------:R-:W-:-:S04]  /*0250*/  FADD R13, R13, R2 ;  /* 0x000000020d0d7221 */ /* 0x000fc80000000000 */
[----:B------:R-:W-:-:S04]  /*0260*/  FADD R13, R0, R13 ;  /* 0x0000000d000d7221 */ /* 0x000fc80000000000 */
[----:B------:R-:W-:-:S05]  /*0270*/  FFMA R13, R13, UR6, R10 ;  /* 0x000000060d0d7c23 */ /* 0x000fca000800000a */
[----:B------:R-:W-:Y:S01]  /*0280*/  STG.E desc[UR4][R6.64], R13 ;  /* 0x0000000d06007986 */ /* 0x000fe2000c101904 */
[----:B------:R-:W-:Y:S05]  /*0290*/  EXIT ;  /* 0x000000000000794d */ /* 0x000fea0003800000 */
.L_x_0:
[----:B------:R-:W-:-:S00]  /*02a0*/  BRA `(.L_x_0) ;  /* 0xfffffffc00fc7947 */ /* 0x000fc0000383ffff */
[----:B------:R-:W-:-:S00]  /*02b0*/  NOP ;  /* 0x0000000000007918 */ /* 0x000fc00000000000 */
        /* <DEDUP_REMOVED lines=12> */
.L_x_1:


//--------------------- .nv.shared.reserved.0     --------------------------
	.section	.nv.shared.reserved.0,"aw",@nobits
	.weak		__nv_reservedSMEM_offset_0_alias
	.size		__nv_reservedSMEM_offset_0_alias, 0, 64
	.other		__nv_reservedSMEM_offset_0_alias,@"STO_CUDA_RESERVED_SHARED STV_DEFAULT"
__nv_reservedSMEM_offset_0_alias:
	.zero		0
	.zero		64


//--------------------- .nv.constant0._Z15step_kernel_modiifPfS_ --------------------------
	.section	.nv.constant0._Z15step_kernel_modiifPfS_,"a",@progbits
	.sectionflags	@""
	.align	4
.nv.constant0._Z15step_kernel_modiifPfS_:
	.zero		928


//--------------------- SYMBOLS --------------------------

	.type		.nv.reservedSmem.offset0,@object
	.size		.nv.reservedSmem.offset0,0x4
